	.headerflags	@"EF_CUDA_TEXMODE_UNIFIED EF_CUDA_64BIT_ADDRESS EF_CUDA_ACCELERATORS EF_CUDA_SM90 EF_CUDA_VIRTUAL_SM(EF_CUDA_SM90)"
	.elftype	@"ET_EXEC"


//--------------------- .nv.info                  --------------------------
	.section	.nv.info,"",@"SHT_CUDA_INFO"
	.align	4


	//----- nvinfo : EIATTR_REGCOUNT
	.align		4
        /*0000*/ 	.byte	0x04, 0x2f
        /*0002*/ 	.short	(.L_3 - .L_2)
	.align		4
.L_2:
        /*0004*/ 	.word	index@(triton_poi_fused__native_batch_norm_legit_no_training_hardtanh_14)
        /*0008*/ 	.word	0x0000001e


	//----- nvinfo : EIATTR_MIN_STACK_SIZE
	.align		4
.L_3:
        /*000c*/ 	.byte	0x04, 0x12
        /*000e*/ 	.short	(.L_5 - .L_4)
	.align		4
.L_4:
        /*0010*/ 	.word	index@(triton_poi_fused__native_batch_norm_legit_no_training_hardtanh_14)
        /*0014*/ 	.word	0x00000000


	//----- nvinfo : EIATTR_FRAME_SIZE
	.align		4
.L_5:
        /*0018*/ 	.byte	0x04, 0x11
        /*001a*/ 	.short	(.L_7 - .L_6)
	.align		4
.L_6:
        /*001c*/ 	.word	index@(triton_poi_fused__native_batch_norm_legit_no_training_hardtanh_14)
        /*0020*/ 	.word	0x00000000


	//----- nvinfo : EIATTR_MIN_STACK_SIZE
	.align		4
.L_7:
        /*0024*/ 	.byte	0x04, 0x12
        /*0026*/ 	.short	(.L_9 - .L_8)
	.align		4
.L_8:
        /*0028*/ 	.word	index@(triton_poi_fused__native_batch_norm_legit_no_training_hardtanh_14)
        /*002c*/ 	.word	0x00000000
.L_9:


//--------------------- .nv.info.triton_poi_fused__native_batch_norm_legit_no_training_hardtanh_14 --------------------------
	.section	.nv.info.triton_poi_fused__native_batch_norm_legit_no_training_hardtanh_14,"",@"SHT_CUDA_INFO"
	.sectionflags	@""
	.align	4


	//----- nvinfo : EIATTR_CUDA_API_VERSION
	.align		4
        /*0000*/ 	.byte	0x04, 0x37
        /*0002*/ 	.short	(.L_11 - .L_10)
.L_10:
        /*0004*/ 	.word	0x0000007c


	//----- nvinfo : EIATTR_KPARAM_INFO
	.align		4
.L_11:
        /*0008*/ 	.byte	0x04, 0x17
        /*000a*/ 	.short	(.L_13 - .L_12)
.L_12:
        /*000c*/ 	.word	0x00000000
        /*0010*/ 	.short	0x0006
        /*0012*/ 	.short	0x0030
        /*0014*/ 	.byte	0x00, 0xf0, 0x11, 0x00


	//----- nvinfo : EIATTR_KPARAM_INFO
	.align		4
.L_13:
        /*0018*/ 	.byte	0x04, 0x17
        /*001a*/ 	.short	(.L_15 - .L_14)
.L_14:
        /*001c*/ 	.word	0x00000000
        /*0020*/ 	.short	0x0005
        /*0022*/ 	.short	0x0028
        /*0024*/ 	.byte	0x00, 0xf4, 0x21, 0x00


	//----- nvinfo : EIATTR_KPARAM_INFO
	.align		4
.L_15:
        /*0028*/ 	.byte	0x04, 0x17
        /*002a*/ 	.short	(.L_17 - .L_16)
.L_16:
        /*002c*/ 	.word	0x00000000
        /*0030*/ 	.short	0x0004
        /*0032*/ 	.short	0x0020
        /*0034*/ 	.byte	0x00, 0xf4, 0x21, 0x00


	//----- nvinfo : EIATTR_KPARAM_INFO
	.align		4
.L_17:
        /*0038*/ 	.byte	0x04, 0x17
        /*003a*/ 	.short	(.L_19 - .L_18)
.L_18:
        /*003c*/ 	.word	0x00000000
        /*0040*/ 	.short	0x0003
        /*0042*/ 	.short	0x0018
        /*0044*/ 	.byte	0x00, 0xf4, 0x21, 0x00


	//----- nvinfo : EIATTR_KPARAM_INFO
	.align		4
.L_19:
        /*0048*/ 	.byte	0x04, 0x17
        /*004a*/ 	.short	(.L_21 - .L_20)
.L_20:
        /*004c*/ 	.word	0x00000000
        /*0050*/ 	.short	0x0002
        /*0052*/ 	.short	0x0010
        /*0054*/ 	.byte	0x00, 0xf4, 0x21, 0x00


	//----- nvinfo : EIATTR_KPARAM_INFO
	.align		4
.L_21:
        /*0058*/ 	.byte	0x04, 0x17
        /*005a*/ 	.short	(.L_23 - .L_22)
.L_22:
        /*005c*/ 	.word	0x00000000
        /*0060*/ 	.short	0x0001
        /*0062*/ 	.short	0x0008
        /*0064*/ 	.byte	0x00, 0xf4, 0x21, 0x00


	//----- nvinfo : EIATTR_KPARAM_INFO
	.align		4
.L_23:
        /*0068*/ 	.byte	0x04, 0x17
        /*006a*/ 	.short	(.L_25 - .L_24)
.L_24:
        /*006c*/ 	.word	0x00000000
        /*0070*/ 	.short	0x0000
        /*0072*/ 	.short	0x0000
        /*0074*/ 	.byte	0x00, 0xf4, 0x21, 0x00


	//----- nvinfo : EIATTR_SPARSE_MMA_MASK
	.align		4
.L_25:
        /*0078*/ 	.byte	0x03, 0x50
        /*007a*/ 	.short	0x0000


	//----- nvinfo : EIATTR_MAXREG_COUNT
	.align		4
        /*007c*/ 	.byte	0x03, 0x1b
        /*007e*/ 	.short	0x00ff


	//----- nvinfo : EIATTR_EXIT_INSTR_OFFSETS
	.align		4
        /*0080*/ 	.byte	0x04, 0x1c
        /*0082*/ 	.short	(.L_27 - .L_26)


	//   ....[0]....
.L_26:
        /*0084*/ 	.word	0x00000860


	//----- nvinfo : EIATTR_REQNTID
	.align		4
.L_27:
        /*0088*/ 	.byte	0x04, 0x10
        /*008a*/ 	.short	(.L_29 - .L_28)
.L_28:
        /*008c*/ 	.word	0x00000080
        /*0090*/ 	.word	0x00000001
        /*0094*/ 	.word	0x00000001


	//----- nvinfo : EIATTR_CBANK_PARAM_SIZE
	.align		4
.L_29:
        /*0098*/ 	.byte	0x03, 0x19
        /*009a*/ 	.short	0x0034


	//----- nvinfo : EIATTR_PARAM_CBANK
	.align		4
        /*009c*/ 	.byte	0x04, 0x0a
        /*009e*/ 	.short	(.L_31 - .L_30)
	.align		4
.L_30:
        /*00a0*/ 	.word	index@(.nv.constant0.triton_poi_fused__native_batch_norm_legit_no_training_hardtanh_14)
        /*00a4*/ 	.short	0x0210
        /*00a6*/ 	.short	0x0034


	//----- nvinfo : EIATTR_SW_WAR
	.align		4
.L_31:
        /*00a8*/ 	.byte	0x04, 0x36
        /*00aa*/ 	.short	(.L_33 - .L_32)
.L_32:
        /*00ac*/ 	.word	0x00000008
.L_33:


//--------------------- .nv.callgraph             --------------------------
	.section	.nv.callgraph,"",@"SHT_CUDA_CALLGRAPH"
	.align	4
	.sectionentsize	8
	.align		4
        /*0000*/ 	.word	0x00000000
	.align		4
        /*0004*/ 	.word	0xffffffff
	.align		4
        /*0008*/ 	.word	0x00000000
	.align		4
        /*000c*/ 	.word	0xfffffffe
	.align		4
        /*0010*/ 	.word	0x00000000
	.align		4
        /*0014*/ 	.word	0xfffffffd
	.align		4
        /*0018*/ 	.word	0x00000000
	.align		4
        /*001c*/ 	.word	0xfffffffc


//--------------------- .nv.constant4             --------------------------
	.section	.nv.constant4,"a",@progbits
	.align	8
	.align		8
.nv.constant4:
        /*0000*/ 	.dword	_$_str
	.align		8
        /*0008*/ 	.dword	_$_str_$_2


//--------------------- .text.triton_poi_fused__native_batch_norm_legit_no_training_hardtanh_14 --------------------------
	.section	.text.triton_poi_fused__native_batch_norm_legit_no_training_hardtanh_14,"ax",@progbits
	.align	128
        .global         triton_poi_fused__native_batch_norm_legit_no_training_hardtanh_14
        .type           triton_poi_fused__native_batch_norm_legit_no_training_hardtanh_14,@function
        .size           triton_poi_fused__native_batch_norm_legit_no_training_hardtanh_14,(.L_x_1 - triton_poi_fused__native_batch_norm_legit_no_training_hardtanh_14)
        .other          triton_poi_fused__native_batch_norm_legit_no_training_hardtanh_14,@"STO_CUDA_ENTRY STV_DEFAULT"
triton_poi_fused__native_batch_norm_legit_no_training_hardtanh_14:
.text.triton_poi_fused__native_batch_norm_legit_no_training_hardtanh_14:
[----:B------:R-:W-:Y:S01]  /*0000*/  LDC R1, c[0x0][0x28] ;  /* 0x00000a00ff017b82 */ /* 0x000fe20000000800 */
[----:B------:R-:W1:Y:S01]  /*0010*/  S2R R0, SR_TID.X ;  /* 0x0000000000007919 */ /* 0x000e620000002100 */
[----:B------:R-:W-:-:S06]  /*0020*/  ULDC.64 UR4, c[0x0][0x208] ;  /* 0x0000820000047ab9 */ /* 0x000fcc0000000a00 */
[----:B------:R-:W2:Y:S01]  /*0030*/  LDC.64 R16, c[0x0][0x218] ;  /* 0x00008600ff107b82 */ /* 0x000ea20000000a00 */
[----:B------:R-:W3:Y:S07]  /*0040*/  S2R R5, SR_CTAID.X ;  /* 0x0000000000057919 */ /* 0x000eee0000002500 */
[----:B------:R-:W4:Y:S08]  /*0050*/  LDC.64 R14, c[0x0][0x210] ;  /* 0x00008400ff0e7b82 */ /* 0x000f300000000a00 */
[----:B------:R-:W5:Y:S01]  /*0060*/  LDC.64 R12, c[0x0][0x230] ;  /* 0x00008c00ff0c7b82 */ /* 0x000f620000000a00 */
[----:B-1----:R-:W-:Y:S01]  /*0070*/  IMAD.SHL.U32 R0, R0, 0x4, RZ ;  /* 0x0000000400007824 */ /* 0x002fe200078e00ff */
[----:B---3--:R-:W-:-:S04]  /*0080*/  SHF.R.S32.HI R3, RZ, 0x15, R5 ;  /* 0x00000015ff037819 */ /* 0x008fc80000011405 */
[----:B------:R-:W-:Y:S02]  /*0090*/  LOP3.LUT R0, R0, 0x1fc, RZ, 0xc0, !PT ;  /* 0x000001fc00007812 */ /* 0x000fe400078ec0ff */
[----:B------:R-:W-:-:S03]  /*00a0*/  SGXT R3, R3, 0x1 ;  /* 0x000000010303781a */ /* 0x000fc60000000200 */
[----:B------:R-:W-:-:S05]  /*00b0*/  IMAD R20, R5, 0x400, R0 ;  /* 0x0000040005147824 */ /* 0x000fca00078e0200 */
[----:B------:R-:W-:Y:S02]  /*00c0*/  LEA.HI R0, R3, R20, RZ, 0x8 ;  /* 0x0000001403007211 */ /* 0x000fe400078f40ff */
[----:B------:R-:W1:Y:S02]  /*00d0*/  LDC.64 R2, c[0x0][0x220] ;  /* 0x00008800ff027b82 */ /* 0x000e640000000a00 */
[----:B------:R-:W-:Y:S01]  /*00e0*/  SHF.R.S32.HI R23, RZ, 0x8, R0 ;  /* 0x00000008ff177819 */ /* 0x000fe20000011400 */
[----:B------:R-:W-:-:S04]  /*00f0*/  VIADD R0, R0, 0x200 ;  /* 0x0000020000007836 */ /* 0x000fc80000000000 */
[----:B------:R-:W-:Y:S01]  /*0100*/  IMAD.HI R4, R23, 0x38e38e39, RZ ;  /* 0x38e38e3917047827 */ /* 0x000fe200078e02ff */
[----:B------:R-:W-:-:S04]  /*0110*/  SHF.R.S32.HI R0, RZ, 0x8, R0 ;  /* 0x00000008ff007819 */ /* 0x000fc80000011400 */
[----:B------:R-:W-:Y:S01]  /*0120*/  SHF.R.U32.HI R5, RZ, 0x1f, R4 ;  /* 0x0000001fff057819 */ /* 0x000fe20000011604 */
[----:B------:R-:W-:-:S03]  /*0130*/  IMAD.HI R6, R0, 0x38e38e39, RZ ;  /* 0x38e38e3900067827 */ /* 0x000fc600078e02ff */
[----:B------:R-:W-:Y:S02]  /*0140*/  LEA.HI.SX32 R4, R4, R5, 0x1b ;  /* 0x0000000504047211 */ /* 0x000fe400078fdaff */
[----:B------:R-:W-:-:S03]  /*0150*/  SHF.R.U32.HI R5, RZ, 0x1f, R6 ;  /* 0x0000001fff057819 */ /* 0x000fc60000011606 */
[----:B------:R-:W-:Y:S01]  /*0160*/  IMAD R23, R4, -0x90, R23 ;  /* 0xffffff7004177824 */ /* 0x000fe200078e0217 */
[----:B------:R-:W-:-:S03]  /*0170*/  LEA.HI.SX32 R5, R6, R5, 0x1b ;  /* 0x0000000506057211 */ /* 0x000fc600078fdaff */
[----:B-1----:R-:W-:-:S04]  /*0180*/  IMAD.WIDE R8, R23, 0x4, R2 ;  /* 0x0000000417087825 */ /* 0x002fc800078e0202 */
[----:B------:R-:W-:Y:S02]  /*0190*/  IMAD R19, R5, -0x90, R0 ;  /* 0xffffff7005137824 */ /* 0x000fe400078e0200 */
[----:B------:R-:W3:Y:S02]  /*01a0*/  LDG.E.EL R0, desc[UR4][R8.64] ;  /* 0x0000000408007981 */ /* 0x000ee4000c2e1900 */
[----:B------:R-:W-:Y:S02]  /*01b0*/  IMAD.WIDE R10, R19, 0x4, R2 ;  /* 0x00000004130a7825 */ /* 0x000fe400078e0202 */
[----:B------:R-:W1:Y:S03]  /*01c0*/  LDC.64 R2, c[0x0][0x228] ;  /* 0x00008a00ff027b82 */ /* 0x000e660000000a00 */
[----:B------:R-:W3:Y:S01]  /*01d0*/  LDG.E.EL R18, desc[UR4][R10.64] ;  /* 0x000000040a127981 */ /* 0x000ee2000c2e1900 */
[----:B--2---:R-:W-:-:S04]  /*01e0*/  IMAD.WIDE R26, R23, 0x4, R16 ;  /* 0x00000004171a7825 */ /* 0x004fc800078e0210 */
[----:B----4-:R-:W-:Y:S01]  /*01f0*/  IMAD.WIDE R14, R20, 0x4, R14 ;  /* 0x00000004140e7825 */ /* 0x010fe200078e020e */
[----:B------:R-:W2:Y:S04]  /*0200*/  LDG.E.EL R21, desc[UR4][R26.64] ;  /* 0x000000041a157981 */ /* 0x000ea8000c2e1900 */
[----:B------:R-:W2:Y:S01]  /*0210*/  LDG.E.128 R4, desc[UR4][R14.64] ;  /* 0x000000040e047981 */ /* 0x000ea2000c1e1d00 */
[----:B------:R-:W-:-:S03]  /*0220*/  IMAD.WIDE R16, R19, 0x4, R16 ;  /* 0x0000000413107825 */ /* 0x000fc600078e0210 */
[----:B------:R-:W4:Y:S04]  /*0230*/  LDG.E.128 R8, desc[UR4][R14.64+0x800] ;  /* 0x000800040e087981 */ /* 0x000f28000c1e1d00 */
[----:B------:R-:W4:Y:S01]  /*0240*/  LDG.E.EL R16, desc[UR4][R16.64] ;  /* 0x0000000410107981 */ /* 0x000f22000c2e1900 */
[----:B01----:R-:W-:-:S04]  /*0250*/  IMAD.WIDE R24, R23, 0x4, R2 ;  /* 0x0000000417187825 */ /* 0x003fc800078e0202 */
[----:B-----5:R-:W-:Y:S02]  /*0260*/  IMAD.WIDE R22, R23, 0x4, R12 ;  /* 0x0000000417167825 */ /* 0x020fe400078e020c */
[----:B------:R-:W5:Y:S04]  /*0270*/  LDG.E.EL R24, desc[UR4][R24.64] ;  /* 0x0000000418187981 */ /* 0x000f68000c2e1900 */
[----:B------:R-:W5:Y:S01]  /*0280*/  LDG.E.EL R23, desc[UR4][R22.64] ;  /* 0x0000000416177981 */ /* 0x000f62000c2e1900 */
[----:B------:R-:W-:-:S04]  /*0290*/  IMAD.WIDE R2, R19, 0x4, R2 ;  /* 0x0000000413027825 */ /* 0x000fc800078e0202 */
[----:B------:R-:W-:Y:S02]  /*02a0*/  IMAD.WIDE R12, R19, 0x4, R12 ;  /* 0x00000004130c7825 */ /* 0x000fe400078e020c */
[----:B------:R-:W4:Y:S04]  /*02b0*/  LDG.E.EL R2, desc[UR4][R2.64] ;  /* 0x0000000402027981 */ /* 0x000f28000c2e1900 */
[----:B------:R0:W4:Y:S02]  /*02c0*/  LDG.E.EL R13, desc[UR4][R12.64] ;  /* 0x000000040c0d7981 */ /* 0x000124000c2e1900 */
[----:B0-----:R-:W-:Y:S02]  /*02d0*/  IMAD.MOV.U32 R12, RZ, RZ, 0x3e800000 ;  /* 0x3e800000ff0c7424 */ /* 0x001fe400078e00ff */
[----:B---3--:R-:W-:-:S04]  /*02e0*/  FADD R0, R0, 9.9999997473787516356e-06 ;  /* 0x3727c5ac00007421 */ /* 0x008fc80000000000 */
[----:B------:R-:W0:Y:S01]  /*02f0*/  MUFU.SQRT R19, R0 ;  /* 0x0000000000137308 */ /* 0x000e220000002000 */
[----:B------:R-:W-:-:S07]  /*0300*/  FADD R18, R18, 9.9999997473787516356e-06 ;  /* 0x3727c5ac12127421 */ /* 0x000fce0000000000 */
[----:B------:R-:W1:Y:S01]  /*0310*/  MUFU.SQRT R25, R18 ;  /* 0x0000001200197308 */ /* 0x000e620000002000 */
[C---:B0-----:R-:W-:Y:S02]  /*0320*/  FSETP.GT.AND P0, PT, R19.reuse, 8.50705917302346158658e+37, PT ;  /* 0x7e8000001300780b */ /* 0x041fe40003f04000 */
[----:B------:R-:W-:Y:S02]  /*0330*/  FSETP.GEU.AND P2, PT, R19, 1.175494350822287508e-38, PT ;  /* 0x008000001300780b */ /* 0x000fe40003f4e000 */
[C---:B-1----:R-:W-:Y:S02]  /*0340*/  FSETP.GT.AND P1, PT, R25.reuse, 8.50705917302346158658e+37, PT ;  /* 0x7e8000001900780b */ /* 0x042fe40003f24000 */
[----:B------:R-:W-:-:S07]  /*0350*/  FSETP.GEU.AND P3, PT, R25, 1.175494350822287508e-38, PT ;  /* 0x008000001900780b */ /* 0x000fce0003f6e000 */
[----:B------:R-:W-:-:S04]  /*0360*/  @P0 FMUL R19, R19, 0.25 ;  /* 0x3e80000013130820 */ /* 0x000fc80000400000 */
[----:B------:R-:W-:Y:S01]  /*0370*/  @!P2 FMUL R19, R19, 16777216 ;  /* 0x4b8000001313a820 */ /* 0x000fe20000400000 */
[----:B------:R-:W-:-:S05]  /*0380*/  @P1 FMUL R25, R25, 0.25 ;  /* 0x3e80000019191820 */ /* 0x000fca0000400000 */
[----:B------:R-:W0:Y:S01]  /*0390*/  MUFU.RCP R19, R19 ;  /* 0x0000001300137308 */ /* 0x000e220000001000 */
[----:B------:R-:W-:Y:S01]  /*03a0*/  @!P3 FMUL R25, R25, 16777216 ;  /* 0x4b8000001919b820 */ /* 0x000fe20000400000 */
[----:B------:R-:W-:-:S06]  /*03b0*/  FSEL R0, R12, 1, P0 ;  /* 0x3f8000000c007808 */ /* 0x000fcc0000000000 */
[----:B------:R-:W1:Y:S01]  /*03c0*/  MUFU.RCP R25, R25 ;  /* 0x0000001900197308 */ /* 0x000e620000001000 */
[----:B------:R-:W-:Y:S01]  /*03d0*/  FSEL R12, R12, 1, P1 ;  /* 0x3f8000000c0c7808 */ /* 0x000fe20000800000 */
[----:B------:R-:W-:Y:S01]  /*03e0*/  @!P2 FMUL R0, R0, 16777216 ;  /* 0x4b8000000000a820 */ /* 0x000fe20000400000 */
[--C-:B--2---:R-:W-:Y:S01]  /*03f0*/  FADD R14, R7, -R21.reuse ;  /* 0x80000015070e7221 */ /* 0x104fe20000000000 */
[--C-:B------:R-:W-:Y:S02]  /*0400*/  FADD R6, R6, -R21.reuse ;  /* 0x8000001506067221 */ /* 0x100fe40000000000 */
[----:B------:R-:W-:Y:S01]  /*0410*/  @!P3 FMUL R12, R12, 16777216 ;  /* 0x4b8000000c0cb820 */ /* 0x000fe20000400000 */
[----:B0-----:R-:W-:Y:S01]  /*0420*/  FMUL R3, R19, R0 ;  /* 0x0000000013037220 */ /* 0x001fe20000400000 */
[----:B------:R-:W-:-:S03]  /*0430*/  FADD R4, R4, -R21 ;  /* 0x8000001504047221 */ /* 0x000fc60000000000 */
[C---:B------:R-:W-:Y:S01]  /*0440*/  FMUL R14, R3.reuse, R14 ;  /* 0x0000000e030e7220 */ /* 0x040fe20000400000 */
[----:B------:R-:W-:Y:S01]  /*0450*/  FMUL R6, R3, R6 ;  /* 0x0000000603067220 */ /* 0x000fe20000400000 */
[----:B-1----:R-:W-:Y:S01]  /*0460*/  FMUL R0, R25, R12 ;  /* 0x0000000c19007220 */ /* 0x002fe20000400000 */
[----:B------:R-:W-:Y:S01]  /*0470*/  FADD R12, R5, -R21 ;  /* 0x80000015050c7221 */ /* 0x000fe20000000000 */
[C-C-:B-----5:R-:W-:Y:S01]  /*0480*/  FFMA R14, R24.reuse, R14, R23.reuse ;  /* 0x0000000e180e7223 */ /* 0x160fe20000000017 */
[C---:B------:R-:W-:Y:S01]  /*0490*/  FMUL R4, R3.reuse, R4 ;  /* 0x0000000403047220 */ /* 0x040fe20000400000 */
[--C-:B------:R-:W-:Y:S01]  /*04a0*/  FFMA R6, R24, R6, R23.reuse ;  /* 0x0000000618067223 */ /* 0x100fe20000000017 */
[----:B------:R-:W-:Y:S01]  /*04b0*/  FMUL R12, R3, R12 ;  /* 0x0000000c030c7220 */ /* 0x000fe20000400000 */
[--C-:B----4-:R-:W-:Y:S01]  /*04c0*/  FADD R3, R8, -R16.reuse ;  /* 0x8000001008037221 */ /* 0x110fe20000000000 */
[--C-:B------:R-:W-:Y:S01]  /*04d0*/  FADD R9, R9, -R16.reuse ;  /* 0x8000001009097221 */ /* 0x100fe20000000000 */
[--C-:B------:R-:W-:Y:S01]  /*04e0*/  FADD R7, R10, -R16.reuse ;  /* 0x800000100a077221 */ /* 0x100fe20000000000 */
[----:B------:R-:W-:Y:S01]  /*04f0*/  FADD R11, R11, -R16 ;  /* 0x800000100b0b7221 */ /* 0x000fe20000000000 */
[----:B------:R-:W-:Y:S01]  /*0500*/  FSETP.GTU.AND P3, PT, R14, RZ, PT ;  /* 0x000000ff0e00720b */ /* 0x000fe20003f6c000 */
[C---:B------:R-:W-:Y:S01]  /*0510*/  FMUL R3, R0.reuse, R3 ;  /* 0x0000000300037220 */ /* 0x040fe20000400000 */
[C---:B------:R-:W-:Y:S01]  /*0520*/  FMUL R10, R0.reuse, R9 ;  /* 0x00000009000a7220 */ /* 0x040fe20000400000 */
[----:B------:R-:W-:Y:S01]  /*0530*/  FMUL R8, R0, R7 ;  /* 0x0000000700087220 */ /* 0x000fe20000400000 */
[----:B------:R-:W-:Y:S01]  /*0540*/  FFMA R5, R24, R12, R23 ;  /* 0x0000000c18057223 */ /* 0x000fe20000000017 */
[----:B------:R-:W-:Y:S01]  /*0550*/  FMUL R0, R0, R11 ;  /* 0x0000000b00007220 */ /* 0x000fe20000400000 */
[----:B------:R-:W-:-:S02]  /*0560*/  FSETP.GTU.AND P5, PT, R6, RZ, PT ;  /* 0x000000ff0600720b */ /* 0x000fc40003fac000 */
[----:B------:R-:W-:Y:S01]  /*0570*/  FSEL R7, R14, RZ, P3 ;  /* 0x000000ff0e077208 */ /* 0x000fe20001800000 */
[----:B------:R-:W-:Y:S01]  /*0580*/  FFMA R4, R24, R4, R23 ;  /* 0x0000000418047223 */ /* 0x000fe20000000017 */
[--C-:B------:R-:W-:Y:S01]  /*0590*/  FFMA R0, R2, R0, R13.reuse ;  /* 0x0000000002007223 */ /* 0x100fe2000000000d */
[----:B------:R-:W-:Y:S02]  /*05a0*/  FSEL R6, R6, RZ, P5 ;  /* 0x000000ff06067208 */ /* 0x000fe40002800000 */
[----:B------:R-:W-:Y:S02]  /*05b0*/  FSETP.GTU.AND P0, PT, R5, RZ, PT ;  /* 0x000000ff0500720b */ /* 0x000fe40003f0c000 */
[----:B------:R-:W-:Y:S01]  /*05c0*/  FSETP.GEU.AND P5, PT, R7, 6, PT ;  /* 0x40c000000700780b */ /* 0x000fe20003fae000 */
[C-C-:B------:R-:W-:Y:S01]  /*05d0*/  FFMA R12, R2.reuse, R3, R13.reuse ;  /* 0x00000003020c7223 */ /* 0x140fe2000000000d */
[----:B------:R-:W-:Y:S01]  /*05e0*/  FFMA R10, R2, R10, R13 ;  /* 0x0000000a020a7223 */ /* 0x000fe2000000000d */
[----:B------:R-:W-:-:S02]  /*05f0*/  FSETP.GTU.AND P4, PT, R4, RZ, PT ;  /* 0x000000ff0400720b */ /* 0x000fc40003f8c000 */
[----:B------:R-:W-:Y:S02]  /*0600*/  FSETP.GTU.AND P1, PT, R0, RZ, PT ;  /* 0x000000ff0000720b */ /* 0x000fe40003f2c000 */
[----:B------:R-:W-:Y:S01]  /*0610*/  FSEL R5, R5, RZ, P0 ;  /* 0x000000ff05057208 */ /* 0x000fe20000000000 */
[----:B------:R-:W-:Y:S01]  /*0620*/  FFMA R15, R2, R8, R13 ;  /* 0x00000008020f7223 */ /* 0x000fe2000000000d */
[----:B------:R-:W-:Y:S01]  /*0630*/  FSETP.GEU.AND P0, PT, R6, 6, PT ;  /* 0x40c000000600780b */ /* 0x000fe20003f0e000 */
[----:B------:R-:W0:Y:S01]  /*0640*/  LDC.64 R2, c[0x0][0x238] ;  /* 0x00008e00ff027b82 */ /* 0x000e220000000a00 */
[----:B------:R-:W-:Y:S02]  /*0650*/  FSEL R4, R4, RZ, P4 ;  /* 0x000000ff04047208 */ /* 0x000fe40002000000 */
[----:B------:R-:W-:Y:S02]  /*0660*/  FSEL R11, R0, RZ, P1 ;  /* 0x000000ff000b7208 */ /* 0x000fe40000800000 */
[----:B------:R-:W-:-:S02]  /*0670*/  FSETP.GTU.AND P2, PT, R10, RZ, PT ;  /* 0x000000ff0a00720b */ /* 0x000fc40003f4c000 */
[----:B------:R-:W-:Y:S02]  /*0680*/  FSETP.GTU.AND P3, PT, R12, RZ, PT ;  /* 0x000000ff0c00720b */ /* 0x000fe40003f6c000 */
[----:B------:R-:W-:Y:S02]  /*0690*/  FSETP.NAN.AND P4, PT, R7, R7, PT ;  /* 0x000000070700720b */ /* 0x000fe40003f88000 */
[----:B------:R-:W-:Y:S02]  /*06a0*/  FSETP.GEU.AND P1, PT, R5, 6, PT ;  /* 0x40c000000500780b */ /* 0x000fe40003f2e000 */
[----:B------:R-:W-:Y:S02]  /*06b0*/  FSETP.GTU.AND P6, PT, R15, RZ, PT ;  /* 0x000000ff0f00720b */ /* 0x000fe40003fcc000 */
[----:B------:R-:W-:Y:S02]  /*06c0*/  FSEL R9, R10, RZ, P2 ;  /* 0x000000ff0a097208 */ /* 0x000fe40001000000 */
[----:B------:R-:W-:-:S02]  /*06d0*/  FSEL R8, R12, RZ, P3 ;  /* 0x000000ff0c087208 */ /* 0x000fc40001800000 */
[----:B------:R-:W-:Y:S02]  /*06e0*/  @P5 SEL R7, R7, 0x40c00000, P4 ;  /* 0x40c0000007075807 */ /* 0x000fe40002000000 */
[----:B------:R-:W-:Y:S02]  /*06f0*/  FSETP.NAN.AND P2, PT, R6, R6, PT ;  /* 0x000000060600720b */ /* 0x000fe40003f48000 */
[----:B------:R-:W-:Y:S02]  /*0700*/  FSETP.GEU.AND P3, PT, R4, 6, PT ;  /* 0x40c000000400780b */ /* 0x000fe40003f6e000 */
[----:B------:R-:W-:Y:S02]  /*0710*/  FSETP.GEU.AND P5, PT, R11, 6, PT ;  /* 0x40c000000b00780b */ /* 0x000fe40003fae000 */
[----:B------:R-:W-:Y:S02]  /*0720*/  FSEL R10, R15, RZ, P6 ;  /* 0x000000ff0f0a7208 */ /* 0x000fe40003000000 */
[----:B------:R-:W-:-:S02]  /*0730*/  FSETP.NAN.AND P6, PT, R5, R5, PT ;  /* 0x000000050500720b */ /* 0x000fc40003fc8000 */
[----:B------:R-:W-:Y:S02]  /*0740*/  @P0 SEL R6, R6, 0x40c00000, P2 ;  /* 0x40c0000006060807 */ /* 0x000fe40001000000 */
[----:B------:R-:W-:Y:S02]  /*0750*/  FSETP.GEU.AND P4, PT, R9, 6, PT ;  /* 0x40c000000900780b */ /* 0x000fe40003f8e000 */
[----:B------:R-:W-:Y:S02]  /*0760*/  FSETP.GEU.AND P2, PT, R8, 6, PT ;  /* 0x40c000000800780b */ /* 0x000fe40003f4e000 */
[----:B------:R-:W-:Y:S02]  /*0770*/  FSETP.GEU.AND P0, PT, R10, 6, PT ;  /* 0x40c000000a00780b */ /* 0x000fe40003f0e000 */
[----:B------:R-:W-:Y:S02]  /*0780*/  @P1 SEL R5, R5, 0x40c00000, P6 ;  /* 0x40c0000005051807 */ /* 0x000fe40003000000 */
[----:B------:R-:W-:-:S02]  /*0790*/  FSETP.NAN.AND P6, PT, R4, R4, PT ;  /* 0x000000040400720b */ /* 0x000fc40003fc8000 */
[C---:B------:R-:W-:Y:S02]  /*07a0*/  FSETP.NAN.AND P1, PT, R11.reuse, R11, PT ;  /* 0x0000000b0b00720b */ /* 0x040fe40003f28000 */
[----:B------:R-:W-:Y:S02]  /*07b0*/  @P3 SEL R4, R4, 0x40c00000, P6 ;  /* 0x40c0000004043807 */ /* 0x000fe40003000000 */
[----:B------:R-:W-:Y:S02]  /*07c0*/  @P5 SEL R11, R11, 0x40c00000, P1 ;  /* 0x40c000000b0b5807 */ /* 0x000fe40000800000 */
[C---:B------:R-:W-:Y:S02]  /*07d0*/  FSETP.NAN.AND P6, PT, R9.reuse, R9, PT ;  /* 0x000000090900720b */ /* 0x040fe40003fc8000 */
[----:B------:R-:W-:Y:S02]  /*07e0*/  FSETP.NAN.AND P3, PT, R8, R8, PT ;  /* 0x000000080800720b */ /* 0x000fe40003f68000 */
[----:B------:R-:W-:Y:S01]  /*07f0*/  FSETP.NAN.AND P1, PT, R10, R10, PT ;  /* 0x0000000a0a00720b */ /* 0x000fe20003f28000 */
[----:B0-----:R-:W-:Y:S01]  /*0800*/  IMAD.WIDE R20, R20, 0x4, R2 ;  /* 0x0000000414147825 */ /* 0x001fe200078e0202 */
[----:B------:R-:W-:-:S02]  /*0810*/  @P4 SEL R9, R9, 0x40c00000, P6 ;  /* 0x40c0000009094807 */ /* 0x000fc40003000000 */
[----:B------:R-:W-:Y:S02]  /*0820*/  @P2 SEL R8, R8, 0x40c00000, P3 ;  /* 0x40c0000008082807 */ /* 0x000fe40001800000 */
[----:B------:R-:W-:Y:S01]  /*0830*/  @P0 SEL R10, R10, 0x40c00000, P1 ;  /* 0x40c000000a0a0807 */ /* 0x000fe20000800000 */
[----:B------:R-:W-:Y:S04]  /*0840*/  STG.E.128 desc[UR4][R20.64], R4 ;  /* 0x0000000414007986 */ /* 0x000fe8000c101d04 */
[----:B------:R-:W-:Y:S01]  /*0850*/  STG.E.128 desc[UR4][R20.64+0x800], R8 ;  /* 0x0008000814007986 */ /* 0x000fe2000c101d04 */
[----:B------:R-:W-:Y:S05]  /*0860*/  EXIT ;  /* 0x000000000000794d */ /* 0x000fea0003800000 */
.L_x_0:
[----:B------:R-:W-:-:S00]  /*0870*/  BRA `(.L_x_0) ;  /* 0xfffffffc00fc7947 */ /* 0x000fc0000383ffff */
[----:B------:R-:W-:-:S00]  /*0880*/  NOP ;  /* 0x0000000000007918 */ /* 0x000fc00000000000 */
[----:B------:R-:W-:-:S00]  /*0890*/  NOP ;  /* 0x0000000000007918 */ /* 0x000fc00000000000 */
[----:B------:R-:W-:-:S00]  /*08a0*/  NOP ;  /* 0x0000000000007918 */ /* 0x000fc00000000000 */
[----:B------:R-:W-:-:S00]  /*08b0*/  NOP ;  /* 0x0000000000007918 */ /* 0x000fc00000000000 */
[----:B------:R-:W-:-:S00]  /*08c0*/  NOP ;  /* 0x0000000000007918 */ /* 0x000fc00000000000 */
[----:B------:R-:W-:-:S00]  /*08d0*/  NOP ;  /* 0x0000000000007918 */ /* 0x000fc00000000000 */
[----:B------:R-:W-:-:S00]  /*08e0*/  NOP ;  /* 0x0000000000007918 */ /* 0x000fc00000000000 */
[----:B------:R-:W-:-:S00]  /*08f0*/  NOP ;  /* 0x0000000000007918 */ /* 0x000fc00000000000 */
.L_x_1:


//--------------------- .nv.global.init           --------------------------
	.section	.nv.global.init,"aw",@progbits
.nv.global.init:
	.type		_$_str,@object
	.size		_$_str,(_$_str_$_2 - _$_str)
_$_str:
        /*0000*/ 	.byte	0x5f, 0x5f, 0x43, 0x55, 0x44, 0x41, 0x5f, 0x46, 0x54, 0x5a, 0x00
	.type		_$_str_$_2,@object
	.size		_$_str_$_2,(.L_1 - _$_str_$_2)
_$_str_$_2:
        /*000b*/ 	.byte	0x5f, 0x5f, 0x43, 0x55, 0x44, 0x41, 0x5f, 0x50, 0x52, 0x45, 0x43, 0x5f, 0x53, 0x51, 0x52, 0x54
        /*001b*/ 	.byte	0x00
.L_1:


//--------------------- .nv.constant0.triton_poi_fused__native_batch_norm_legit_no_training_hardtanh_14 --------------------------
	.section	.nv.constant0.triton_poi_fused__native_batch_norm_legit_no_training_hardtanh_14,"a",@progbits
	.sectionflags	@""
	.align	4
.nv.constant0.triton_poi_fused__native_batch_norm_legit_no_training_hardtanh_14:
	.zero		580
